//
// Generated by NVIDIA NVVM Compiler
//
// Compiler Build ID: CL-36424714
// Cuda compilation tools, release 13.0, V13.0.88
// Based on NVVM 20.0.0
//

.version 9.0
.target sm_100
.address_size 64

	// .globl	_Z6vecAddPfS_S_m

.visible .entry _Z6vecAddPfS_S_m(
	.param .u64 .ptr .align 1 _Z6vecAddPfS_S_m_param_0,
	.param .u64 .ptr .align 1 _Z6vecAddPfS_S_m_param_1,
	.param .u64 .ptr .align 1 _Z6vecAddPfS_S_m_param_2,
	.param .u64 _Z6vecAddPfS_S_m_param_3
)
{
	.reg .pred 	%p<4>;
	.reg .b32 	%r<2>;
	.reg .b32 	%f<10>;
	.reg .b64 	%rd<26>;

	ld.param.u64 	%rd10, [_Z6vecAddPfS_S_m_param_0];
	ld.param.u64 	%rd11, [_Z6vecAddPfS_S_m_param_1];
	ld.param.u64 	%rd12, [_Z6vecAddPfS_S_m_param_2];
	cvta.to.global.u64 	%rd1, %rd12;
	cvta.to.global.u64 	%rd2, %rd11;
	cvta.to.global.u64 	%rd3, %rd10;
	mov.u32 	%r1, %tid.x;
	cvt.u64.u32 	%rd24, %r1;
$L__BB0_1:
	shl.b64 	%rd13, %rd24, 2;
	add.s64 	%rd14, %rd3, %rd13;
	ld.global.f32 	%f9, [%rd14];
	cvt.rn.f32.u64 	%f4, %rd24;
	setp.leu.f32 	%p1, %f9, %f4;
	@%p1 bra 	$L__BB0_3;
	add.s64 	%rd16, %rd2, %rd13;
	ld.global.f32 	%f5, [%rd16];
	sub.f32 	%f6, %f9, %f5;
	add.s64 	%rd17, %rd1, %rd13;
	st.global.f32 	[%rd17], %f6;
	bra.uni 	$L__BB0_4;
$L__BB0_3:
	shl.b64 	%rd20, %rd24, 2;
	add.s64 	%rd21, %rd2, %rd20;
	ld.global.f32 	%f7, [%rd21];
	add.f32 	%f8, %f9, %f7;
	add.s64 	%rd22, %rd1, %rd20;
	st.global.f32 	[%rd22], %f8;
$L__BB0_4:
	setp.gt.u64 	%p2, %rd24, 4;
	@%p2 bra 	$L__BB0_6;
	add.s64 	%rd8, %rd24, 1;
	shl.b64 	%rd18, %rd24, 2;
	add.s64 	%rd19, %rd3, %rd18;
	ld.global.f32 	%f9, [%rd19+4];
	mov.u64 	%rd24, %rd8;
	bra.uni 	$L__BB0_3;
$L__BB0_6:
	setp.lt.u64 	%p3, %rd24, 10;
	add.s64 	%rd24, %rd24, 1;
	@%p3 bra 	$L__BB0_1;
	ret;

}


// ===== COMPILED SASS (sm_100) =====

	.target	sm_100

	.elftype	@"ET_EXEC"


//--------------------- .note.nv.tkinfo           --------------------------
	.section	.note.nv.tkinfo,"",@"SHT_NOTE"
	.sectionflags	@"SHF_NOTE_NV_TKINFO"
	.tkinfo
        /*0018*/ 	.word	0x00000002
        /*0030*/ 	.string	""
        /*0030*/ 	.string	"ptxas"
        /*0030*/ 	.string	"Cuda compilation tools, release 13.0, V13.0.88"
        /*0030*/ 	.string	"Build cuda_13.0.r13.0/compiler.36424714_0"
        /*0030*/ 	.string	"-arch sm_100 -m 64 "



//--------------------- .note.nv.cuinfo           --------------------------
	.section	.note.nv.cuinfo,"",@"SHT_NOTE"
	.sectionflags	@"SHF_NOTE_NV_CUINFO"
        /*0018*/ 	.short	0x0002
        /*001a*/ 	.short	0x0064
        /*001c*/ 	.short	0x0082
	.zero		2


//--------------------- .nv.info                  --------------------------
	.section	.nv.info,"",@"SHT_CUDA_INFO"
	.align	4


	//----- nvinfo : EIATTR_REGCOUNT
	.align		4
        /*0000*/ 	.byte	0x04, 0x2f
        /*0002*/ 	.short	(.L_1 - .L_0)
	.align		4
.L_0:
        /*0004*/ 	.word	index@(_Z6vecAddPfS_S_m)
        /*0008*/ 	.word	0x00000015


	//----- nvinfo : EIATTR_FRAME_SIZE
	.align		4
.L_1:
        /*000c*/ 	.byte	0x04, 0x11
        /*000e*/ 	.short	(.L_3 - .L_2)
	.align		4
.L_2:
        /*0010*/ 	.word	index@(_Z6vecAddPfS_S_m)
        /*0014*/ 	.word	0x00000000


	//----- nvinfo : EIATTR_MIN_STACK_SIZE
	.align		4
.L_3:
        /*0018*/ 	.byte	0x04, 0x12
        /*001a*/ 	.short	(.L_5 - .L_4)
	.align		4
.L_4:
        /*001c*/ 	.word	index@(_Z6vecAddPfS_S_m)
        /*0020*/ 	.word	0x00000000
.L_5:


//--------------------- .nv.compat                --------------------------
	.section	.nv.compat,"",@"SHT_CUDA_COMPAT_INFO"
	.align	4
        /*0000*/ 	.byte	0x02, 0x09, 0x00, 0x00, 0x02, 0x02, 0x01, 0x00, 0x02, 0x05, 0x05, 0x00, 0x03, 0x07, 0x01, 0x01
        /*0010*/ 	.byte	0x02, 0x03, 0x00, 0x00, 0x02, 0x06, 0x01, 0x00, 0x04, 0x0b, 0x08, 0x00, 0x09, 0x00, 0x00, 0x00
        /*0020*/ 	.byte	0x00, 0x00, 0x00, 0x00


//--------------------- .nv.info._Z6vecAddPfS_S_m --------------------------
	.section	.nv.info._Z6vecAddPfS_S_m,"",@"SHT_CUDA_INFO"
	.sectionflags	@""
	.align	4


	//----- nvinfo : EIATTR_CUDA_API_VERSION
	.align		4
        /*0000*/ 	.byte	0x04, 0x37
        /*0002*/ 	.short	(.L_7 - .L_6)
.L_6:
        /*0004*/ 	.word	0x00000082


	//----- nvinfo : EIATTR_KPARAM_INFO
	.align		4
.L_7:
        /*0008*/ 	.byte	0x04, 0x17
        /*000a*/ 	.short	(.L_9 - .L_8)
.L_8:
        /*000c*/ 	.word	0x00000000
        /*0010*/ 	.short	0x0003
        /*0012*/ 	.short	0x0018
        /*0014*/ 	.byte	0x00, 0xf0, 0x21, 0x00


	//----- nvinfo : EIATTR_KPARAM_INFO
	.align		4
.L_9:
        /*0018*/ 	.byte	0x04, 0x17
        /*001a*/ 	.short	(.L_11 - .L_10)
.L_10:
        /*001c*/ 	.word	0x00000000
        /*0020*/ 	.short	0x0002
        /*0022*/ 	.short	0x0010
        /*0024*/ 	.byte	0x00, 0xf5, 0x21, 0x00


	//----- nvinfo : EIATTR_KPARAM_INFO
	.align		4
.L_11:
        /*0028*/ 	.byte	0x04, 0x17
        /*002a*/ 	.short	(.L_13 - .L_12)
.L_12:
        /*002c*/ 	.word	0x00000000
        /*0030*/ 	.short	0x0001
        /*0032*/ 	.short	0x0008
        /*0034*/ 	.byte	0x00, 0xf5, 0x21, 0x00


	//----- nvinfo : EIATTR_KPARAM_INFO
	.align		4
.L_13:
        /*0038*/ 	.byte	0x04, 0x17
        /*003a*/ 	.short	(.L_15 - .L_14)
.L_14:
        /*003c*/ 	.word	0x00000000
        /*0040*/ 	.short	0x0000
        /*0042*/ 	.short	0x0000
        /*0044*/ 	.byte	0x00, 0xf5, 0x21, 0x00


	//----- nvinfo : EIATTR_SPARSE_MMA_MASK
	.align		4
.L_15:
        /*0048*/ 	.byte	0x03, 0x50
        /*004a*/ 	.short	0x0000


	//----- nvinfo : EIATTR_MAXREG_COUNT
	.align		4
        /*004c*/ 	.byte	0x03, 0x1b
        /*004e*/ 	.short	0x00ff


	//----- nvinfo : EIATTR_MERCURY_ISA_VERSION
	.align		4
        /*0050*/ 	.byte	0x03, 0x5f
        /*0052*/ 	.short	0x0101


	//----- nvinfo : EIATTR_VRC_CTA_INIT_COUNT
	.align		4
        /*0054*/ 	.byte	0x02, 0x4a
	.zero		1
	.zero		1


	//----- nvinfo : EIATTR_EXIT_INSTR_OFFSETS
	.align		4
        /*0058*/ 	.byte	0x04, 0x1c
        /*005a*/ 	.short	(.L_17 - .L_16)


	//   ....[0]....
.L_16:
        /*005c*/ 	.word	0x000004d0


	//----- nvinfo : EIATTR_CRS_STACK_SIZE
	.align		4
.L_17:
        /*0060*/ 	.byte	0x04, 0x1e
        /*0062*/ 	.short	(.L_19 - .L_18)
.L_18:
        /*0064*/ 	.word	0x00000000


	//----- nvinfo : EIATTR_CBANK_PARAM_SIZE
	.align		4
.L_19:
        /*0068*/ 	.byte	0x03, 0x19
        /*006a*/ 	.short	0x0020


	//----- nvinfo : EIATTR_PARAM_CBANK
	.align		4
        /*006c*/ 	.byte	0x04, 0x0a
        /*006e*/ 	.short	(.L_21 - .L_20)
	.align		4
.L_20:
        /*0070*/ 	.word	index@(.nv.constant0._Z6vecAddPfS_S_m)
        /*0074*/ 	.short	0x0380
        /*0076*/ 	.short	0x0020


	//----- nvinfo : EIATTR_SW_WAR
	.align		4
.L_21:
        /*0078*/ 	.byte	0x04, 0x36
        /*007a*/ 	.short	(.L_23 - .L_22)
.L_22:
        /*007c*/ 	.word	0x00000008
.L_23:


//--------------------- .nv.callgraph             --------------------------
	.section	.nv.callgraph,"",@"SHT_CUDA_CALLGRAPH"
	.align	4
	.sectionentsize	8
	.align		4
        /*0000*/ 	.word	0x00000000
	.align		4
        /*0004*/ 	.word	0xffffffff
	.align		4
        /*0008*/ 	.word	0x00000000
	.align		4
        /*000c*/ 	.word	0xfffffffe
	.align		4
        /*0010*/ 	.word	0x00000000
	.align		4
        /*0014*/ 	.word	0xfffffffd
	.align		4
        /*0018*/ 	.word	0x00000000
	.align		4
        /*001c*/ 	.word	0xfffffffc


//--------------------- .text._Z6vecAddPfS_S_m    --------------------------
	.section	.text._Z6vecAddPfS_S_m,"ax",@progbits
	.align	128
        .global         _Z6vecAddPfS_S_m
        .type           _Z6vecAddPfS_S_m,@function
        .size           _Z6vecAddPfS_S_m,(.L_x_7 - _Z6vecAddPfS_S_m)
        .other          _Z6vecAddPfS_S_m,@"STO_CUDA_ENTRY STV_DEFAULT"
_Z6vecAddPfS_S_m:
.text._Z6vecAddPfS_S_m:
[----:B------:R-:W-:Y:S01]  /*0000*/  LDC R1, c[0x0][0x37c] ;  /* 0x0000df00ff017b82 */ /* 0x000fe20000000800 */
[----:B------:R-:W0:Y:S01]  /*0010*/  S2R R0, SR_TID.X ;  /* 0x0000000000007919 */ /* 0x000e220000002100 */
[----:B------:R-:W-:Y:S01]  /*0020*/  IMAD.MOV.U32 R7, RZ, RZ, RZ ;  /* 0x000000ffff077224 */ /* 0x000fe200078e00ff */
[----:B------:R-:W1:Y:S06]  /*0030*/  LDCU.64 UR4, c[0x0][0x358] ;  /* 0x00006b00ff0477ac */ /* 0x000e6c0008000a00 */
.L_x_5:
[----:B--2---:R-:W2:Y:S01]  /*0040*/  LDC.64 R2, c[0x0][0x380] ;  /* 0x0000e000ff027b82 */ /* 0x004ea20000000a00 */
[C---:B01----:R-:W-:Y:S01]  /*0050*/  IMAD.SHL.U32 R13, R0.reuse, 0x4, RZ ;  /* 0x00000004000d7824 */ /* 0x043fe200078e00ff */
[----:B------:R-:W-:-:S04]  /*0060*/  SHF.L.U64.HI R14, R0, 0x2, R7 ;  /* 0x00000002000e7819 */ /* 0x000fc80000010207 */
[----:B--2---:R-:W-:-:S05]  /*0070*/  IADD3 R4, P0, PT, R13, R2, RZ ;  /* 0x000000020d047210 */ /* 0x004fca0007f1e0ff */
[----:B------:R-:W-:-:S05]  /*0080*/  IMAD.X R5, R14, 0x1, R3, P0 ;  /* 0x000000010e057824 */ /* 0x000fca00000e0603 */
[----:B-1----:R-:W2:Y:S01]  /*0090*/  LDG.E R9, desc[UR4][R4.64] ;  /* 0x0000000404097981 */ /* 0x002ea2000c1e1900 */
[----:B------:R-:W-:Y:S01]  /*00a0*/  IMAD.MOV.U32 R6, RZ, RZ, R0 ;  /* 0x000000ffff067224 */ /* 0x000fe200078e0000 */
[----:B------:R-:W-:Y:S04]  /*00b0*/  BSSY.RECONVERGENT B0, `(.L_x_0) ;  /* 0x000003c000007945 */ /* 0x000fe80003800200 */
[----:B------:R-:W-:Y:S01]  /*00c0*/  BSSY.RELIABLE B1, `(.L_x_1) ;  /* 0x0000027000017945 */ /* 0x000fe20003800100 */
[----:B------:R-:W2:Y:S02]  /*00d0*/  I2F.U64 R6, R6 ;  /* 0x0000000600067312 */ /* 0x000ea40000301000 */
[----:B--2---:R-:W-:-:S13]  /*00e0*/  FSETP.GT.AND P0, PT, R9, R6, PT ;  /* 0x000000060900720b */ /* 0x004fda0003f04000 */
[----:B------:R-:W-:Y:S05]  /*00f0*/  @P0 BRA `(.L_x_2) ;  /* 0x0000000000480947 */ /* 0x000fea0003800000 */
[----:B------:R-:W0:Y:S02]  /*0100*/  LDCU.64 UR6, c[0x0][0x388] ;  /* 0x00007100ff0677ac */ /* 0x000e240008000a00 */
[----:B0-----:R-:W-:Y:S02]  /*0110*/  IMAD.U32 R4, RZ, RZ, UR6 ;  /* 0x00000006ff047e24 */ /* 0x001fe4000f8e00ff */
[----:B------:R-:W-:Y:S01]  /*0120*/  IMAD.U32 R5, RZ, RZ, UR7 ;  /* 0x00000007ff057e24 */ /* 0x000fe2000f8e00ff */
[----:B------:R-:W0:Y:S02]  /*0130*/  LDCU.64 UR6, c[0x0][0x390] ;  /* 0x00007200ff0677ac */ /* 0x000e240008000a00 */
[----:B------:R-:W-:-:S05]  /*0140*/  IADD3 R10, P0, PT, R4, R13, RZ ;  /* 0x0000000d040a7210 */ /* 0x000fca0007f1e0ff */
[----:B------:R-:W-:-:S05]  /*0150*/  IMAD.X R11, R5, 0x1, R14, P0 ;  /* 0x00000001050b7824 */ /* 0x000fca00000e060e */
[----:B------:R-:W2:Y:S01]  /*0160*/  LDG.E R10, desc[UR4][R10.64] ;  /* 0x000000040a0a7981 */ /* 0x000ea2000c1e1900 */
[----:B0-----:R-:W-:Y:S01]  /*0170*/  MOV R6, UR6 ;  /* 0x0000000600067c02 */ /* 0x001fe20008000f00 */
[----:B------:R-:W-:-:S03]  /*0180*/  IMAD.U32 R8, RZ, RZ, UR7 ;  /* 0x00000007ff087e24 */ /* 0x000fc6000f8e00ff */
[----:B------:R-:W-:-:S05]  /*0190*/  IADD3 R12, P0, PT, R6, R13, RZ ;  /* 0x0000000d060c7210 */ /* 0x000fca0007f1e0ff */
[----:B------:R-:W-:Y:S01]  /*01a0*/  IMAD.X R13, R8, 0x1, R14, P0 ;  /* 0x00000001080d7824 */ /* 0x000fe200000e060e */
[----:B------:R-:W-:-:S04]  /*01b0*/  ISETP.GT.U32.AND P0, PT, R0, 0x4, PT ;  /* 0x000000040000780c */ /* 0x000fc80003f04070 */
[----:B------:R-:W-:-:S13]  /*01c0*/  ISETP.GT.U32.AND.EX P0, PT, R7, RZ, PT, P0 ;  /* 0x000000ff0700720c */ /* 0x000fda0003f04100 */
[----:B------:R-:W-:Y:S05]  /*01d0*/  @P0 BREAK.RELIABLE B1 ;  /* 0x0000000000010942 */ /* 0x000fea0003800100 */
[----:B--2---:R-:W-:-:S05]  /*01e0*/  FADD R9, R9, R10 ;  /* 0x0000000a09097221 */ /* 0x004fca0000000000 */
[----:B------:R0:W-:Y:S01]  /*01f0*/  STG.E desc[UR4][R12.64], R9 ;  /* 0x000000090c007986 */ /* 0x0001e2000c101904 */
[----:B------:R-:W-:Y:S05]  /*0200*/  @!P0 BRA `(.L_x_3) ;  /* 0x0000000000488947 */ /* 0x000fea0003800000 */
[----:B------:R-:W-:Y:S05]  /*0210*/  BRA `(.L_x_4) ;  /* 0x0000000000947947 */ /* 0x000fea0003800000 */
.L_x_2:
        /* <DEDUP_REMOVED lines=14> */
[----:B--2---:R-:W-:-:S05]  /*0300*/  FADD R9, R9, -R10 ;  /* 0x8000000a09097221 */ /* 0x004fca0000000000 */
[----:B------:R1:W-:Y:S01]  /*0310*/  STG.E desc[UR4][R12.64], R9 ;  /* 0x000000090c007986 */ /* 0x0003e2000c101904 */
[----:B------:R-:W-:Y:S05]  /*0320*/  @P0 BRA `(.L_x_4) ;  /* 0x0000000000500947 */ /* 0x000fea0003800000 */
.L_x_3:
[----:B------:R-:W-:Y:S05]  /*0330*/  BSYNC.RELIABLE B1 ;  /* 0x0000000000017941 */ /* 0x000fea0003800100 */
.L_x_1:
[----:B------:R-:W-:-:S05]  /*0340*/  IADD3 R16, P0, PT, R0, 0x1, RZ ;  /* 0x0000000100107810 */ /* 0x000fca0007f1e0ff */
[----:B--2---:R-:W-:Y:S02]  /*0350*/  IMAD.SHL.U32 R15, R16, 0x4, RZ ;  /* 0x00000004100f7824 */ /* 0x004fe400078e00ff */
[----:B------:R-:W-:Y:S01]  /*0360*/  IMAD.X R17, RZ, RZ, R7, P0 ;  /* 0x000000ffff117224 */ /* 0x000fe200000e0607 */
[----:B------:R-:W-:Y:S02]  /*0370*/  LEA R10, P0, R0, R2, 0x2 ;  /* 0x00000002000a7211 */ /* 0x000fe400078010ff */
[----:B01----:R-:W-:Y:S02]  /*0380*/  IADD3 R12, P1, PT, R15, R4, RZ ;  /* 0x000000040f0c7210 */ /* 0x003fe40007f3e0ff */
[----:B------:R-:W-:Y:S02]  /*0390*/  SHF.L.U64.HI R18, R16, 0x2, R17 ;  /* 0x0000000210127819 */ /* 0x000fe40000010211 */
[----:B------:R-:W-:-:S03]  /*03a0*/  LEA.HI.X R11, R0, R3, R7, 0x2, P0 ;  /* 0x00000003000b7211 */ /* 0x000fc600000f1407 */
[C---:B------:R-:W-:Y:S02]  /*03b0*/  IMAD.X R13, R18.reuse, 0x1, R5, P1 ;  /* 0x00000001120d7824 */ /* 0x040fe400008e0605 */
[----:B------:R-:W2:Y:S04]  /*03c0*/  LDG.E R9, desc[UR4][R10.64+0x4] ;  /* 0x000004040a097981 */ /* 0x000ea8000c1e1900 */
[----:B------:R-:W2:Y:S01]  /*03d0*/  LDG.E R12, desc[UR4][R12.64] ;  /* 0x000000040c0c7981 */ /* 0x000ea2000c1e1900 */
[----:B------:R-:W-:Y:S01]  /*03e0*/  IADD3 R14, P0, PT, R15, R6, RZ ;  /* 0x000000060f0e7210 */ /* 0x000fe20007f1e0ff */
[----:B------:R-:W-:Y:S02]  /*03f0*/  IMAD.MOV.U32 R0, RZ, RZ, R16 ;  /* 0x000000ffff007224 */ /* 0x000fe400078e0010 */
[----:B------:R-:W-:Y:S01]  /*0400*/  IMAD.MOV.U32 R7, RZ, RZ, R17 ;  /* 0x000000ffff077224 */ /* 0x000fe200078e0011 */
[----:B------:R-:W-:-:S02]  /*0410*/  IADD3.X R15, PT, PT, R18, R8, RZ, P0, !PT ;  /* 0x00000008120f7210 */ /* 0x000fc400007fe4ff */
[----:B------:R-:W-:-:S04]  /*0420*/  ISETP.GT.U32.AND P0, PT, R16, 0x4, PT ;  /* 0x000000041000780c */ /* 0x000fc80003f04070 */
[----:B------:R-:W-:Y:S01]  /*0430*/  ISETP.GT.U32.AND.EX P0, PT, R17, RZ, PT, P0 ;  /* 0x000000ff1100720c */ /* 0x000fe20003f04100 */
[----:B--2---:R-:W-:-:S05]  /*0440*/  FADD R9, R12, R9 ;  /* 0x000000090c097221 */ /* 0x004fca0000000000 */
[----:B------:R2:W-:Y:S07]  /*0450*/  STG.E desc[UR4][R14.64], R9 ;  /* 0x000000090e007986 */ /* 0x0005ee000c101904 */
[----:B------:R-:W-:Y:S05]  /*0460*/  @!P0 BRA `(.L_x_1) ;  /* 0xfffffffc00b48947 */ /* 0x000fea000383ffff */
.L_x_4:
[----:B------:R-:W-:Y:S05]  /*0470*/  BSYNC.RECONVERGENT B0 ;  /* 0x0000000000007941 */ /* 0x000fea0003800200 */
.L_x_0:
[C---:B------:R-:W-:Y:S02]  /*0480*/  ISETP.GE.U32.AND P0, PT, R0.reuse, 0xa, PT ;  /* 0x0000000a0000780c */ /* 0x040fe40003f06070 */
[----:B------:R-:W-:Y:S02]  /*0490*/  IADD3 R0, P1, PT, R0, 0x1, RZ ;  /* 0x0000000100007810 */ /* 0x000fe40007f3e0ff */
[----:B------:R-:W-:-:S03]  /*04a0*/  ISETP.GE.U32.AND.EX P0, PT, R7, RZ, PT, P0 ;  /* 0x000000ff0700720c */ /* 0x000fc60003f06100 */
[----:B------:R-:W-:-:S10]  /*04b0*/  IMAD.X R7, RZ, RZ, R7, P1 ;  /* 0x000000ffff077224 */ /* 0x000fd400008e0607 */
[----:B------:R-:W-:Y:S05]  /*04c0*/  @!P0 BRA `(.L_x_5) ;  /* 0xfffffff800dc8947 */ /* 0x000fea000383ffff */
[----:B------:R-:W-:Y:S05]  /*04d0*/  EXIT ;  /* 0x000000000000794d */ /* 0x000fea0003800000 */
.L_x_6:
[----:B------:R-:W-:-:S00]  /*04e0*/  BRA `(.L_x_6) ;  /* 0xfffffffc00fc7947 */ /* 0x000fc0000383ffff */
[----:B------:R-:W-:-:S00]  /*04f0*/  NOP ;  /* 0x0000000000007918 */ /* 0x000fc00000000000 */
        /* <DEDUP_REMOVED lines=8> */
.L_x_7:


//--------------------- .nv.shared.reserved.0     --------------------------
	.section	.nv.shared.reserved.0,"aw",@nobits
	.weak		__nv_reservedSMEM_offset_0_alias
	.size		__nv_reservedSMEM_offset_0_alias, 0, 64
	.other		__nv_reservedSMEM_offset_0_alias,@"STO_CUDA_RESERVED_SHARED STV_DEFAULT"
__nv_reservedSMEM_offset_0_alias:
	.zero		0
	.zero		64


//--------------------- .nv.constant0._Z6vecAddPfS_S_m --------------------------
	.section	.nv.constant0._Z6vecAddPfS_S_m,"a",@progbits
	.sectionflags	@""
	.align	4
.nv.constant0._Z6vecAddPfS_S_m:
	.zero		928


//--------------------- SYMBOLS --------------------------

	.type		.nv.reservedSmem.offset0,@object
	.size		.nv.reservedSmem.offset0,0x4
